	.headerflags	@"EF_CUDA_TEXMODE_UNIFIED EF_CUDA_64BIT_ADDRESS EF_CUDA_ACCELERATORS EF_CUDA_SM90 EF_CUDA_VIRTUAL_SM(EF_CUDA_SM90)"
	.elftype	@"ET_EXEC"


//--------------------- .nv.info                  --------------------------
	.section	.nv.info,"",@"SHT_CUDA_INFO"
	.align	4


	//----- nvinfo : EIATTR_REGCOUNT
	.align		4
        /*0000*/ 	.byte	0x04, 0x2f
        /*0002*/ 	.short	(.L_1 - .L_0)
	.align		4
.L_0:
        /*0004*/ 	.word	index@(triton_poi_fused_convolution_div_max_pool2d_with_indices_relu_sub_38)
        /*0008*/ 	.word	0x0000001e


	//----- nvinfo : EIATTR_MIN_STACK_SIZE
	.align		4
.L_1:
        /*000c*/ 	.byte	0x04, 0x12
        /*000e*/ 	.short	(.L_3 - .L_2)
	.align		4
.L_2:
        /*0010*/ 	.word	index@(triton_poi_fused_convolution_div_max_pool2d_with_indices_relu_sub_38)
        /*0014*/ 	.word	0x00000000


	//----- nvinfo : EIATTR_FRAME_SIZE
	.align		4
.L_3:
        /*0018*/ 	.byte	0x04, 0x11
        /*001a*/ 	.short	(.L_5 - .L_4)
	.align		4
.L_4:
        /*001c*/ 	.word	index@(triton_poi_fused_convolution_div_max_pool2d_with_indices_relu_sub_38)
        /*0020*/ 	.word	0x00000000


	//----- nvinfo : EIATTR_MIN_STACK_SIZE
	.align		4
.L_5:
        /*0024*/ 	.byte	0x04, 0x12
        /*0026*/ 	.short	(.L_7 - .L_6)
	.align		4
.L_6:
        /*0028*/ 	.word	index@(triton_poi_fused_convolution_div_max_pool2d_with_indices_relu_sub_38)
        /*002c*/ 	.word	0x00000000
.L_7:


//--------------------- .nv.info.triton_poi_fused_convolution_div_max_pool2d_with_indices_relu_sub_38 --------------------------
	.section	.nv.info.triton_poi_fused_convolution_div_max_pool2d_with_indices_relu_sub_38,"",@"SHT_CUDA_INFO"
	.sectionflags	@""
	.align	4


	//----- nvinfo : EIATTR_CUDA_API_VERSION
	.align		4
        /*0000*/ 	.byte	0x04, 0x37
        /*0002*/ 	.short	(.L_9 - .L_8)
.L_8:
        /*0004*/ 	.word	0x0000007c


	//----- nvinfo : EIATTR_KPARAM_INFO
	.align		4
.L_9:
        /*0008*/ 	.byte	0x04, 0x17
        /*000a*/ 	.short	(.L_11 - .L_10)
.L_10:
        /*000c*/ 	.word	0x00000000
        /*0010*/ 	.short	0x0004
        /*0012*/ 	.short	0x001c
        /*0014*/ 	.byte	0x00, 0xf0, 0x11, 0x00


	//----- nvinfo : EIATTR_KPARAM_INFO
	.align		4
.L_11:
        /*0018*/ 	.byte	0x04, 0x17
        /*001a*/ 	.short	(.L_13 - .L_12)
.L_12:
        /*001c*/ 	.word	0x00000000
        /*0020*/ 	.short	0x0003
        /*0022*/ 	.short	0x0018
        /*0024*/ 	.byte	0x00, 0xf0, 0x11, 0x00


	//----- nvinfo : EIATTR_KPARAM_INFO
	.align		4
.L_13:
        /*0028*/ 	.byte	0x04, 0x17
        /*002a*/ 	.short	(.L_15 - .L_14)
.L_14:
        /*002c*/ 	.word	0x00000000
        /*0030*/ 	.short	0x0002
        /*0032*/ 	.short	0x0010
        /*0034*/ 	.byte	0x00, 0xf4, 0x21, 0x00


	//----- nvinfo : EIATTR_KPARAM_INFO
	.align		4
.L_15:
        /*0038*/ 	.byte	0x04, 0x17
        /*003a*/ 	.short	(.L_17 - .L_16)
.L_16:
        /*003c*/ 	.word	0x00000000
        /*0040*/ 	.short	0x0001
        /*0042*/ 	.short	0x0008
        /*0044*/ 	.byte	0x00, 0xf4, 0x21, 0x00


	//----- nvinfo : EIATTR_KPARAM_INFO
	.align		4
.L_17:
        /*0048*/ 	.byte	0x04, 0x17
        /*004a*/ 	.short	(.L_19 - .L_18)
.L_18:
        /*004c*/ 	.word	0x00000000
        /*0050*/ 	.short	0x0000
        /*0052*/ 	.short	0x0000
        /*0054*/ 	.byte	0x00, 0xf4, 0x21, 0x00


	//----- nvinfo : EIATTR_SPARSE_MMA_MASK
	.align		4
.L_19:
        /*0058*/ 	.byte	0x03, 0x50
        /*005a*/ 	.short	0x0000


	//----- nvinfo : EIATTR_MAXREG_COUNT
	.align		4
        /*005c*/ 	.byte	0x03, 0x1b
        /*005e*/ 	.short	0x00ff


	//----- nvinfo : EIATTR_EXIT_INSTR_OFFSETS
	.align		4
        /*0060*/ 	.byte	0x04, 0x1c
        /*0062*/ 	.short	(.L_21 - .L_20)


	//   ....[0]....
.L_20:
        /*0064*/ 	.word	0x000006a0


	//   ....[1]....
        /*0068*/ 	.word	0x000006c0


	//----- nvinfo : EIATTR_REQNTID
	.align		4
.L_21:
        /*006c*/ 	.byte	0x04, 0x10
        /*006e*/ 	.short	(.L_23 - .L_22)
.L_22:
        /*0070*/ 	.word	0x00000080
        /*0074*/ 	.word	0x00000001
        /*0078*/ 	.word	0x00000001


	//----- nvinfo : EIATTR_CBANK_PARAM_SIZE
	.align		4
.L_23:
        /*007c*/ 	.byte	0x03, 0x19
        /*007e*/ 	.short	0x0020


	//----- nvinfo : EIATTR_PARAM_CBANK
	.align		4
        /*0080*/ 	.byte	0x04, 0x0a
        /*0082*/ 	.short	(.L_25 - .L_24)
	.align		4
.L_24:
        /*0084*/ 	.word	index@(.nv.constant0.triton_poi_fused_convolution_div_max_pool2d_with_indices_relu_sub_38)
        /*0088*/ 	.short	0x0210
        /*008a*/ 	.short	0x0020


	//----- nvinfo : EIATTR_SW_WAR
	.align		4
.L_25:
        /*008c*/ 	.byte	0x04, 0x36
        /*008e*/ 	.short	(.L_27 - .L_26)
.L_26:
        /*0090*/ 	.word	0x00000008
.L_27:


//--------------------- .nv.callgraph             --------------------------
	.section	.nv.callgraph,"",@"SHT_CUDA_CALLGRAPH"
	.align	4
	.sectionentsize	8
	.align		4
        /*0000*/ 	.word	0x00000000
	.align		4
        /*0004*/ 	.word	0xffffffff
	.align		4
        /*0008*/ 	.word	0x00000000
	.align		4
        /*000c*/ 	.word	0xfffffffe
	.align		4
        /*0010*/ 	.word	0x00000000
	.align		4
        /*0014*/ 	.word	0xfffffffd
	.align		4
        /*0018*/ 	.word	0x00000000
	.align		4
        /*001c*/ 	.word	0xfffffffc


//--------------------- .text.triton_poi_fused_convolution_div_max_pool2d_with_indices_relu_sub_38 --------------------------
	.section	.text.triton_poi_fused_convolution_div_max_pool2d_with_indices_relu_sub_38,"ax",@progbits
	.sectionflags	@"SHF_BARRIERS=1"
	.align	128
        .global         triton_poi_fused_convolution_div_max_pool2d_with_indices_relu_sub_38
        .type           triton_poi_fused_convolution_div_max_pool2d_with_indices_relu_sub_38,@function
        .size           triton_poi_fused_convolution_div_max_pool2d_with_indices_relu_sub_38,(.L_x_1 - triton_poi_fused_convolution_div_max_pool2d_with_indices_relu_sub_38)
        .other          triton_poi_fused_convolution_div_max_pool2d_with_indices_relu_sub_38,@"STO_CUDA_ENTRY STV_DEFAULT"
triton_poi_fused_convolution_div_max_pool2d_with_indices_relu_sub_38:
.text.triton_poi_fused_convolution_div_max_pool2d_with_indices_relu_sub_38:
[----:B------:R-:W0:Y:S01]  /*0000*/  LDC R1, c[0x0][0x28] ;  /* 0x00000a00ff017b82 */ /* 0x000e220000000800 */
[----:B------:R-:W1:Y:S07]  /*0010*/  S2R R3, SR_CTAID.Z ;  /* 0x0000000000037919 */ /* 0x000e6e0000002700 */
[----:B------:R-:W1:Y:S01]  /*0020*/  S2UR UR4, SR_CTAID.Y ;  /* 0x00000000000479c3 */ /* 0x000e620000002600 */
[----:B------:R-:W-:Y:S01]  /*0030*/  CS2R R16, SRZ ;  /* 0x0000000000107805 */ /* 0x000fe2000001ff00 */
[----:B------:R-:W-:Y:S01]  /*0040*/  ULDC.64 UR6, c[0x0][0x208] ;  /* 0x0000820000067ab9 */ /* 0x000fe20000000a00 */
[----:B------:R-:W2:Y:S01]  /*0050*/  S2R R19, SR_TID.X ;  /* 0x0000000000137919 */ /* 0x000ea20000002100 */
[----:B------:R-:W3:Y:S04]  /*0060*/  S2R R2, SR_CTAID.X ;  /* 0x0000000000027919 */ /* 0x000ee80000002500 */
[----:B------:R-:W1:Y:S08]  /*0070*/  LDC R0, c[0x0][0x10] ;  /* 0x00000400ff007b82 */ /* 0x000e700000000800 */
[----:B------:R-:W4:Y:S01]  /*0080*/  LDC.64 R14, c[0x0][0x210] ;  /* 0x00008400ff0e7b82 */ /* 0x000f220000000a00 */
[----:B-1----:R-:W-:-:S04]  /*0090*/  IMAD R3, R3, R0, UR4 ;  /* 0x0000000403037e24 */ /* 0x002fc8000f8e0200 */
[----:B------:R-:W-:Y:S01]  /*00a0*/  IMAD.SHL.U32 R0, R3, 0x400, RZ ;  /* 0x0000040003007824 */ /* 0x000fe200078e00ff */
[----:B---3--:R-:W-:-:S04]  /*00b0*/  ISETP.GE.AND P0, PT, R2, 0x9, PT ;  /* 0x000000090200780c */ /* 0x008fc80003f06270 */
[----:B--2---:R-:W-:-:S04]  /*00c0*/  LOP3.LUT R9, R0, 0x7f, R19, 0xf8, !PT ;  /* 0x0000007f00097812 */ /* 0x004fc800078ef813 */
[C---:B------:R-:W-:Y:S01]  /*00d0*/  LOP3.LUT R5, R9.reuse, 0x80, RZ, 0xfc, !PT ;  /* 0x0000008009057812 */ /* 0x040fe200078efcff */
[C-C-:B------:R-:W-:Y:S01]  /*00e0*/  IMAD R13, R9.reuse, 0x9, R2.reuse ;  /* 0x00000009090d7824 */ /* 0x140fe200078e0202 */
[----:B------:R-:W-:Y:S02]  /*00f0*/  ISETP.LT.AND P5, PT, R9, 0x40000, !P0 ;  /* 0x000400000900780c */ /* 0x000fe400047a1270 */
[C---:B------:R-:W-:Y:S01]  /*0100*/  ISETP.LT.AND P6, PT, R5.reuse, 0x40000, !P0 ;  /* 0x000400000500780c */ /* 0x040fe200047c1270 */
[----:B------:R-:W-:Y:S01]  /*0110*/  IMAD R7, R5, 0x9, R2 ;  /* 0x0000000905077824 */ /* 0x000fe200078e0202 */
[C---:B------:R-:W-:Y:S02]  /*0120*/  LOP3.LUT R4, R9.reuse, 0x200, RZ, 0xfc, !PT ;  /* 0x0000020009047812 */ /* 0x040fe400078efcff */
[----:B------:R-:W-:Y:S02]  /*0130*/  LOP3.LUT R6, R9, 0x280, RZ, 0xfc, !PT ;  /* 0x0000028009067812 */ /* 0x000fe400078efcff */
[----:B------:R-:W-:Y:S01]  /*0140*/  ISETP.LT.AND P4, PT, R4, 0x40000, !P0 ;  /* 0x000400000400780c */ /* 0x000fe20004781270 */
[----:B----4-:R-:W-:Y:S01]  /*0150*/  IMAD.WIDE R4, R13, 0x4, R14 ;  /* 0x000000040d047825 */ /* 0x010fe200078e020e */
[----:B------:R-:W-:-:S02]  /*0160*/  ISETP.LT.AND P3, PT, R6, 0x40000, !P0 ;  /* 0x000400000600780c */ /* 0x000fc40004761270 */
[----:B------:R-:W-:Y:S01]  /*0170*/  LOP3.LUT R8, R9, 0x300, RZ, 0xfc, !PT ;  /* 0x0000030009087812 */ /* 0x000fe200078efcff */
[----:B------:R-:W-:Y:S01]  /*0180*/  IMAD.WIDE R6, R7, 0x4, R14 ;  /* 0x0000000407067825 */ /* 0x000fe200078e020e */
[C---:B------:R-:W-:Y:S01]  /*0190*/  LOP3.LUT R10, R9.reuse, 0x380, RZ, 0xfc, !PT ;  /* 0x00000380090a7812 */ /* 0x040fe200078efcff */
[----:B------:R-:W2:Y:S01]  /*01a0*/  @P5 LDG.E.EL R16, desc[UR6][R4.64] ;  /* 0x0000000604105981 */ /* 0x000ea2000c2e1900 */
[C---:B------:R-:W-:Y:S02]  /*01b0*/  LOP3.LUT R11, R9.reuse, 0x100, RZ, 0xfc, !PT ;  /* 0x00000100090b7812 */ /* 0x040fe400078efcff */
[----:B------:R-:W-:Y:S01]  /*01c0*/  LOP3.LUT R9, R9, 0x180, RZ, 0xfc, !PT ;  /* 0x0000018009097812 */ /* 0x000fe200078efcff */
[----:B------:R1:W3:Y:S01]  /*01d0*/  @P6 LDG.E.EL R17, desc[UR6][R6.64] ;  /* 0x0000000606116981 */ /* 0x0002e2000c2e1900 */
[----:B------:R-:W-:Y:S02]  /*01e0*/  ISETP.LT.AND P5, PT, R11, 0x40000, !P0 ;  /* 0x000400000b00780c */ /* 0x000fe400047a1270 */
[----:B------:R-:W-:Y:S01]  /*01f0*/  ISETP.LT.AND P6, PT, R9, 0x40000, !P0 ;  /* 0x000400000900780c */ /* 0x000fe200047c1270 */
[--C-:B------:R-:W-:Y:S01]  /*0200*/  IMAD R11, R11, 0x9, R2.reuse ;  /* 0x000000090b0b7824 */ /* 0x100fe200078e0202 */
[----:B------:R-:W-:Y:S01]  /*0210*/  ISETP.LT.AND P2, PT, R8, 0x40000, !P0 ;  /* 0x000400000800780c */ /* 0x000fe20004741270 */
[----:B------:R-:W-:Y:S01]  /*0220*/  IMAD R9, R9, 0x9, R2 ;  /* 0x0000000909097824 */ /* 0x000fe200078e0202 */
[----:B------:R-:W-:Y:S01]  /*0230*/  ISETP.LT.AND P1, PT, R10, 0x40000, !P0 ;  /* 0x000400000a00780c */ /* 0x000fe20004721270 */
[----:B------:R-:W-:-:S02]  /*0240*/  IMAD.MOV.U32 R18, RZ, RZ, RZ ;  /* 0x000000ffff127224 */ /* 0x000fc400078e00ff */
[----:B------:R-:W-:Y:S02]  /*0250*/  IMAD.MOV.U32 R20, RZ, RZ, RZ ;  /* 0x000000ffff147224 */ /* 0x000fe400078e00ff */
[----:B-1----:R-:W-:-:S04]  /*0260*/  IMAD.WIDE R6, R11, 0x4, R14 ;  /* 0x000000040b067825 */ /* 0x002fc800078e020e */
[----:B------:R-:W-:Y:S01]  /*0270*/  IMAD.WIDE R8, R9, 0x4, R14 ;  /* 0x0000000409087825 */ /* 0x000fe200078e020e */
[----:B------:R-:W4:Y:S04]  /*0280*/  @P5 LDG.E.EL R18, desc[UR6][R6.64] ;  /* 0x0000000606125981 */ /* 0x000f28000c2e1900 */
[----:B------:R-:W5:Y:S01]  /*0290*/  @P6 LDG.E.EL R20, desc[UR6][R8.64] ;  /* 0x0000000608146981 */ /* 0x000f62000c2e1900 */
[C---:B------:R-:W-:Y:S02]  /*02a0*/  VIADD R21, R13.reuse, 0x1200 ;  /* 0x000012000d157836 */ /* 0x040fe40000000000 */
[C---:B------:R-:W-:Y:S02]  /*02b0*/  VIADD R23, R13.reuse, 0x1680 ;  /* 0x000016800d177836 */ /* 0x040fe40000000000 */
[----:B------:R-:W-:-:S02]  /*02c0*/  VIADD R25, R13, 0x1b00 ;  /* 0x00001b000d197836 */ /* 0x000fc40000000000 */
[----:B------:R-:W-:Y:S02]  /*02d0*/  VIADD R27, R13, 0x1f80 ;  /* 0x00001f800d1b7836 */ /* 0x000fe40000000000 */
[----:B------:R-:W-:-:S04]  /*02e0*/  IMAD.WIDE R4, R21, 0x4, R14 ;  /* 0x0000000415047825 */ /* 0x000fc800078e020e */
[----:B------:R-:W-:Y:S01]  /*02f0*/  IMAD.WIDE R10, R23, 0x4, R14 ;  /* 0x00000004170a7825 */ /* 0x000fe200078e020e */
[----:B------:R-:W-:-:S03]  /*0300*/  CS2R R22, SRZ ;  /* 0x0000000000167805 */ /* 0x000fc6000001ff00 */
[----:B------:R-:W-:-:S03]  /*0310*/  IMAD.WIDE R12, R25, 0x4, R14 ;  /* 0x00000004190c7825 */ /* 0x000fc600078e020e */
[----:B------:R-:W5:Y:S01]  /*0320*/  @P3 LDG.E.EL R22, desc[UR6][R10.64] ;  /* 0x000000060a163981 */ /* 0x000f62000c2e1900 */
[----:B------:R-:W-:Y:S02]  /*0330*/  IMAD.MOV.U32 R21, RZ, RZ, RZ ;  /* 0x000000ffff157224 */ /* 0x000fe400078e00ff */
[----:B------:R-:W-:Y:S01]  /*0340*/  IMAD.MOV.U32 R24, RZ, RZ, RZ ;  /* 0x000000ffff187224 */ /* 0x000fe200078e00ff */
[----:B------:R-:W5:Y:S01]  /*0350*/  @P2 LDG.E.EL R23, desc[UR6][R12.64] ;  /* 0x000000060c172981 */ /* 0x000f62000c2e1900 */
[----:B------:R-:W-:-:S03]  /*0360*/  IMAD.WIDE R14, R27, 0x4, R14 ;  /* 0x000000041b0e7825 */ /* 0x000fc600078e020e */
[----:B------:R-:W5:Y:S04]  /*0370*/  @P4 LDG.E.EL R21, desc[UR6][R4.64] ;  /* 0x0000000604154981 */ /* 0x000f68000c2e1900 */
[----:B------:R1:W5:Y:S01]  /*0380*/  @P1 LDG.E.EL R24, desc[UR6][R14.64] ;  /* 0x000000060e181981 */ /* 0x000362000c2e1900 */
[----:B------:R-:W1:Y:S01]  /*0390*/  S2R R25, SR_TID.X ;  /* 0x0000000000197919 */ /* 0x000e620000002100 */
[----:B------:R-:W1:Y:S01]  /*03a0*/  S2UR UR5, SR_CgaCtaId ;  /* 0x00000000000579c3 */ /* 0x000e620000008800 */
[----:B------:R-:W-:Y:S01]  /*03b0*/  UMOV UR4, 0x400 ;  /* 0x0000040000047882 */ /* 0x000fe20000000000 */
[----:B------:R-:W-:-:S06]  /*03c0*/  IMAD.SHL.U32 R19, R19, 0x4, RZ ;  /* 0x0000000413137824 */ /* 0x000fcc00078e00ff */
[----:B01----:R-:W0:Y:S01]  /*03d0*/  LDC.64 R14, c[0x0][0x218] ;  /* 0x00008600ff0e7b82 */ /* 0x003e220000000a00 */
[----:B------:R-:W-:Y:S01]  /*03e0*/  UPRMT UR4, UR5, 0x654, UR4 ;  /* 0x0000065405047896 */ /* 0x000fe20008000004 */
[C---:B------:R-:W-:Y:S01]  /*03f0*/  LOP3.LUT R6, R25.reuse, 0x7f, RZ, 0xc0, !PT ;  /* 0x0000007f19067812 */ /* 0x040fe200078ec0ff */
[----:B------:R-:W-:-:S04]  /*0400*/  IMAD.SHL.U32 R7, R25, 0x4, RZ ;  /* 0x0000000419077824 */ /* 0x000fc800078e00ff */
[----:B------:R-:W-:Y:S02]  /*0410*/  LEA R25, R6, UR4, 0x2 ;  /* 0x0000000406197c11 */ /* 0x000fe4000f8e10ff */
[----:B------:R-:W-:-:S04]  /*0420*/  LOP3.LUT R7, R7, 0x1fc, RZ, 0xc0, !PT ;  /* 0x000001fc07077812 */ /* 0x000fc800078ec0ff */
[----:B------:R-:W-:Y:S02]  /*0430*/  LEA R26, R7, UR4, 0x2 ;  /* 0x00000004071a7c11 */ /* 0x000fe4000f8e10ff */
[----:B------:R-:W-:Y:S01]  /*0440*/  LOP3.LUT R19, R19, 0x1fc, RZ, 0xc0, !PT ;  /* 0x000001fc13137812 */ /* 0x000fe200078ec0ff */
[----:B--2---:R1:W-:Y:S04]  /*0450*/  STS [R25], R16 ;  /* 0x0000001019007388 */ /* 0x0043e80000000800 */
[----:B---3--:R2:W-:Y:S04]  /*0460*/  STS [R25+0x200], R17 ;  /* 0x0002001119007388 */ /* 0x0085e80000000800 */
[----:B----4-:R3:W-:Y:S04]  /*0470*/  STS [R25+0x400], R18 ;  /* 0x0004001219007388 */ /* 0x0107e80000000800 */
[----:B-----5:R-:W-:Y:S01]  /*0480*/  STS [R25+0x600], R20 ;  /* 0x0006001419007388 */ /* 0x020fe20000000800 */
[----:B------:R-:W-:Y:S06]  /*0490*/  BAR.SYNC.DEFER_BLOCKING 0x0 ;  /* 0x0000000000007b1d */ /* 0x000fec0000010000 */
[----:B------:R-:W4:Y:S02]  /*04a0*/  LDS.128 R8, [R26] ;  /* 0x000000001a087984 */ /* 0x000f240000000c00 */
[----:B------:R-:W-:Y:S06]  /*04b0*/  BAR.SYNC.DEFER_BLOCKING 0x0 ;  /* 0x0000000000007b1d */ /* 0x000fec0000010000 */
[----:B------:R-:W-:Y:S04]  /*04c0*/  STS [R25], R21 ;  /* 0x0000001519007388 */ /* 0x000fe80000000800 */
[----:B------:R-:W-:Y:S04]  /*04d0*/  STS [R25+0x200], R22 ;  /* 0x0002001619007388 */ /* 0x000fe80000000800 */
[----:B------:R-:W-:Y:S04]  /*04e0*/  STS [R25+0x400], R23 ;  /* 0x0004001719007388 */ /* 0x000fe80000000800 */
[----:B------:R-:W-:Y:S01]  /*04f0*/  STS [R25+0x600], R24 ;  /* 0x0006001819007388 */ /* 0x000fe20000000800 */
[----:B------:R-:W-:Y:S01]  /*0500*/  BAR.SYNC.DEFER_BLOCKING 0x0 ;  /* 0x0000000000007b1d */ /* 0x000fe20000010000 */
[----:B-1----:R-:W-:-:S04]  /*0510*/  LOP3.LUT R16, R0, R19, RZ, 0xfc, !PT ;  /* 0x0000001300107212 */ /* 0x002fc800078efcff */
[----:B------:R-:W-:-:S04]  /*0520*/  SHF.R.S32.HI R13, RZ, 0x1f, R16 ;  /* 0x0000001fff0d7819 */ /* 0x000fc80000011410 */
[----:B--2---:R-:W-:Y:S02]  /*0530*/  LEA.HI R17, R13, R16, RZ, 0x9 ;  /* 0x000000100d117211 */ /* 0x004fe400078f48ff */
[----:B------:R-:W1:Y:S01]  /*0540*/  LDC.64 R12, c[0x0][0x220] ;  /* 0x00008800ff0c7b82 */ /* 0x000e620000000a00 */
[----:B------:R-:W2:Y:S01]  /*0550*/  LDS.128 R4, [R26] ;  /* 0x000000001a047984 */ /* 0x000ea20000000c00 */
[----:B---3--:R-:W-:Y:S02]  /*0560*/  SHF.R.S32.HI R18, RZ, 0x15, R3 ;  /* 0x00000015ff127819 */ /* 0x008fe40000011403 */
[----:B------:R-:W-:Y:S02]  /*0570*/  LOP3.LUT R3, R17, 0xfffffe00, RZ, 0xc0, !PT ;  /* 0xfffffe0011037812 */ /* 0x000fe400078ec0ff */
[----:B------:R-:W-:Y:S02]  /*0580*/  LOP3.LUT R0, R0, 0x200, R19, 0xfe, !PT ;  /* 0x0000020000007812 */ /* 0x000fe400078efe13 */
[----:B------:R-:W-:Y:S01]  /*0590*/  SGXT R19, R18, 0x1 ;  /* 0x000000011213781a */ /* 0x000fe20000000200 */
[----:B------:R-:W-:-:S03]  /*05a0*/  IMAD.IADD R3, R16, 0x1, -R3 ;  /* 0x0000000110037824 */ /* 0x000fc600078e0a03 */
[----:B------:R-:W-:Y:S01]  /*05b0*/  LEA.HI R19, R19, R0, RZ, 0x9 ;  /* 0x0000000013137211 */ /* 0x000fe200078f48ff */
[----:B------:R-:W-:Y:S01]  /*05c0*/  IMAD R2, R2, 0x200, R3 ;  /* 0x0000020002027824 */ /* 0x000fe200078e0203 */
[----:B------:R-:W-:Y:S02]  /*05d0*/  SHF.R.S32.HI R17, RZ, 0x9, R17 ;  /* 0x00000009ff117819 */ /* 0x000fe40000011411 */
[----:B------:R-:W-:Y:S02]  /*05e0*/  ISETP.LT.AND P1, PT, R16, 0x40000, !P0 ;  /* 0x000400001000780c */ /* 0x000fe40004721270 */
[----:B------:R-:W-:Y:S02]  /*05f0*/  SHF.R.S32.HI R19, RZ, 0x9, R19 ;  /* 0x00000009ff137819 */ /* 0x000fe40000011413 */
[----:B------:R-:W-:Y:S01]  /*0600*/  ISETP.LT.AND P0, PT, R0, 0x40000, !P0 ;  /* 0x000400000000780c */ /* 0x000fe20004701270 */
[--C-:B------:R-:W-:Y:S02]  /*0610*/  IMAD R17, R17, 0x1200, R2.reuse ;  /* 0x0000120011117824 */ /* 0x100fe400078e0202 */
[----:B------:R-:W-:-:S02]  /*0620*/  IMAD R19, R19, 0x1200, R2 ;  /* 0x0000120013137824 */ /* 0x000fc400078e0202 */
[----:B0-----:R-:W-:-:S04]  /*0630*/  IMAD.WIDE R2, R17, 0x4, R14 ;  /* 0x0000000411027825 */ /* 0x001fc800078e020e */
[----:B------:R-:W-:Y:S01]  /*0640*/  IMAD.WIDE R14, R19, 0x4, R14 ;  /* 0x00000004130e7825 */ /* 0x000fe200078e020e */
[----:B----4-:R0:W-:Y:S03]  /*0650*/  @P1 STG.E.128 desc[UR6][R2.64], R8 ;  /* 0x0000000802001986 */ /* 0x0101e6000c101d06 */
[----:B-1----:R-:W-:-:S04]  /*0660*/  IMAD.WIDE R16, R17, 0x4, R12 ;  /* 0x0000000411107825 */ /* 0x002fc800078e020c */
[----:B------:R-:W-:Y:S01]  /*0670*/  IMAD.WIDE R12, R19, 0x4, R12 ;  /* 0x00000004130c7825 */ /* 0x000fe200078e020c */
[----:B--2---:R0:W-:Y:S04]  /*0680*/  @P0 STG.E.128 desc[UR6][R14.64], R4 ;  /* 0x000000040e000986 */ /* 0x0041e8000c101d06 */
[----:B------:R0:W-:Y:S02]  /*0690*/  @P1 STG.E.128 desc[UR6][R16.64], R8 ;  /* 0x0000000810001986 */ /* 0x0001e4000c101d06 */
[----:B0-----:R-:W-:Y:S05]  /*06a0*/  @!P0 EXIT ;  /* 0x000000000000894d */ /* 0x001fea0003800000 */
[----:B------:R-:W-:Y:S01]  /*06b0*/  STG.E.128 desc[UR6][R12.64], R4 ;  /* 0x000000040c007986 */ /* 0x000fe2000c101d06 */
[----:B------:R-:W-:Y:S05]  /*06c0*/  EXIT ;  /* 0x000000000000794d */ /* 0x000fea0003800000 */
.L_x_0:
[----:B------:R-:W-:-:S00]  /*06d0*/  BRA `(.L_x_0) ;  /* 0xfffffffc00fc7947 */ /* 0x000fc0000383ffff */
[----:B------:R-:W-:-:S00]  /*06e0*/  NOP ;  /* 0x0000000000007918 */ /* 0x000fc00000000000 */
        /* <DEDUP_REMOVED lines=9> */
.L_x_1:


//--------------------- .nv.shared.triton_poi_fused_convolution_div_max_pool2d_with_indices_relu_sub_38 --------------------------
	.section	.nv.shared.triton_poi_fused_convolution_div_max_pool2d_with_indices_relu_sub_38,"aw",@nobits
	.sectionflags	@""
	.align	16
	.zero		1024


//--------------------- .nv.constant0.triton_poi_fused_convolution_div_max_pool2d_with_indices_relu_sub_38 --------------------------
	.section	.nv.constant0.triton_poi_fused_convolution_div_max_pool2d_with_indices_relu_sub_38,"a",@progbits
	.sectionflags	@""
	.align	4
.nv.constant0.triton_poi_fused_convolution_div_max_pool2d_with_indices_relu_sub_38:
	.zero		560
